	.headerflags	@"EF_CUDA_TEXMODE_UNIFIED EF_CUDA_64BIT_ADDRESS EF_CUDA_ACCELERATORS EF_CUDA_SM90 EF_CUDA_VIRTUAL_SM(EF_CUDA_SM90)"
	.elftype	@"ET_EXEC"


//--------------------- .nv.info                  --------------------------
	.section	.nv.info,"",@"SHT_CUDA_INFO"
	.align	4


	//----- nvinfo : EIATTR_REGCOUNT
	.align		4
        /*0000*/ 	.byte	0x04, 0x2f
        /*0002*/ 	.short	(.L_1 - .L_0)
	.align		4
.L_0:
        /*0004*/ 	.word	index@(triton_poi_fused_convolution_17)
        /*0008*/ 	.word	0x0000000c


	//----- nvinfo : EIATTR_MIN_STACK_SIZE
	.align		4
.L_1:
        /*000c*/ 	.byte	0x04, 0x12
        /*000e*/ 	.short	(.L_3 - .L_2)
	.align		4
.L_2:
        /*0010*/ 	.word	index@(triton_poi_fused_convolution_17)
        /*0014*/ 	.word	0x00000000


	//----- nvinfo : EIATTR_FRAME_SIZE
	.align		4
.L_3:
        /*0018*/ 	.byte	0x04, 0x11
        /*001a*/ 	.short	(.L_5 - .L_4)
	.align		4
.L_4:
        /*001c*/ 	.word	index@(triton_poi_fused_convolution_17)
        /*0020*/ 	.word	0x00000000


	//----- nvinfo : EIATTR_MIN_STACK_SIZE
	.align		4
.L_5:
        /*0024*/ 	.byte	0x04, 0x12
        /*0026*/ 	.short	(.L_7 - .L_6)
	.align		4
.L_6:
        /*0028*/ 	.word	index@(triton_poi_fused_convolution_17)
        /*002c*/ 	.word	0x00000000
.L_7:


//--------------------- .nv.info.triton_poi_fused_convolution_17 --------------------------
	.section	.nv.info.triton_poi_fused_convolution_17,"",@"SHT_CUDA_INFO"
	.sectionflags	@""
	.align	4


	//----- nvinfo : EIATTR_CUDA_API_VERSION
	.align		4
        /*0000*/ 	.byte	0x04, 0x37
        /*0002*/ 	.short	(.L_9 - .L_8)
.L_8:
        /*0004*/ 	.word	0x0000007c


	//----- nvinfo : EIATTR_KPARAM_INFO
	.align		4
.L_9:
        /*0008*/ 	.byte	0x04, 0x17
        /*000a*/ 	.short	(.L_11 - .L_10)
.L_10:
        /*000c*/ 	.word	0x00000000
        /*0010*/ 	.short	0x0002
        /*0012*/ 	.short	0x0010
        /*0014*/ 	.byte	0x00, 0xf0, 0x11, 0x00


	//----- nvinfo : EIATTR_KPARAM_INFO
	.align		4
.L_11:
        /*0018*/ 	.byte	0x04, 0x17
        /*001a*/ 	.short	(.L_13 - .L_12)
.L_12:
        /*001c*/ 	.word	0x00000000
        /*0020*/ 	.short	0x0001
        /*0022*/ 	.short	0x0008
        /*0024*/ 	.byte	0x00, 0xf4, 0x21, 0x00


	//----- nvinfo : EIATTR_KPARAM_INFO
	.align		4
.L_13:
        /*0028*/ 	.byte	0x04, 0x17
        /*002a*/ 	.short	(.L_15 - .L_14)
.L_14:
        /*002c*/ 	.word	0x00000000
        /*0030*/ 	.short	0x0000
        /*0032*/ 	.short	0x0000
        /*0034*/ 	.byte	0x00, 0xf4, 0x21, 0x00


	//----- nvinfo : EIATTR_SPARSE_MMA_MASK
	.align		4
.L_15:
        /*0038*/ 	.byte	0x03, 0x50
        /*003a*/ 	.short	0x0000


	//----- nvinfo : EIATTR_MAXREG_COUNT
	.align		4
        /*003c*/ 	.byte	0x03, 0x1b
        /*003e*/ 	.short	0x00ff


	//----- nvinfo : EIATTR_EXIT_INSTR_OFFSETS
	.align		4
        /*0040*/ 	.byte	0x04, 0x1c
        /*0042*/ 	.short	(.L_17 - .L_16)


	//   ....[0]....
.L_16:
        /*0044*/ 	.word	0x00000150


	//   ....[1]....
        /*0048*/ 	.word	0x00000170


	//----- nvinfo : EIATTR_REQNTID
	.align		4
.L_17:
        /*004c*/ 	.byte	0x04, 0x10
        /*004e*/ 	.short	(.L_19 - .L_18)
.L_18:
        /*0050*/ 	.word	0x00000080
        /*0054*/ 	.word	0x00000001
        /*0058*/ 	.word	0x00000001


	//----- nvinfo : EIATTR_CBANK_PARAM_SIZE
	.align		4
.L_19:
        /*005c*/ 	.byte	0x03, 0x19
        /*005e*/ 	.short	0x0014


	//----- nvinfo : EIATTR_PARAM_CBANK
	.align		4
        /*0060*/ 	.byte	0x04, 0x0a
        /*0062*/ 	.short	(.L_21 - .L_20)
	.align		4
.L_20:
        /*0064*/ 	.word	index@(.nv.constant0.triton_poi_fused_convolution_17)
        /*0068*/ 	.short	0x0210
        /*006a*/ 	.short	0x0014


	//----- nvinfo : EIATTR_SW_WAR
	.align		4
.L_21:
        /*006c*/ 	.byte	0x04, 0x36
        /*006e*/ 	.short	(.L_23 - .L_22)
.L_22:
        /*0070*/ 	.word	0x00000008
.L_23:


//--------------------- .nv.callgraph             --------------------------
	.section	.nv.callgraph,"",@"SHT_CUDA_CALLGRAPH"
	.align	4
	.sectionentsize	8
	.align		4
        /*0000*/ 	.word	0x00000000
	.align		4
        /*0004*/ 	.word	0xffffffff
	.align		4
        /*0008*/ 	.word	0x00000000
	.align		4
        /*000c*/ 	.word	0xfffffffe
	.align		4
        /*0010*/ 	.word	0x00000000
	.align		4
        /*0014*/ 	.word	0xfffffffd
	.align		4
        /*0018*/ 	.word	0x00000000
	.align		4
        /*001c*/ 	.word	0xfffffffc


//--------------------- .text.triton_poi_fused_convolution_17 --------------------------
	.section	.text.triton_poi_fused_convolution_17,"ax",@progbits
	.align	128
        .global         triton_poi_fused_convolution_17
        .type           triton_poi_fused_convolution_17,@function
        .size           triton_poi_fused_convolution_17,(.L_x_1 - triton_poi_fused_convolution_17)
        .other          triton_poi_fused_convolution_17,@"STO_CUDA_ENTRY STV_DEFAULT"
triton_poi_fused_convolution_17:
.text.triton_poi_fused_convolution_17:
[----:B------:R-:W0:Y:S02]  /*0000*/  LDC R1, c[0x0][0x28] ;  /* 0x00000a00ff017b82 */ /* 0x000e240000000800 */
[----:B------:R-:W1:Y:S01]  /*0010*/  S2R R0, SR_TID.X ;  /* 0x0000000000007919 */ /* 0x000e620000002100 */
[----:B------:R-:W2:Y:S01]  /*0020*/  LDC.64 R2, c[0x0][0x210] ;  /* 0x00008400ff027b82 */ /* 0x000ea20000000a00 */
[----:B------:R-:W-:Y:S01]  /*0030*/  ULDC.64 UR4, c[0x0][0x208] ;  /* 0x0000820000047ab9 */ /* 0x000fe20000000a00 */
[----:B------:R-:W3:Y:S06]  /*0040*/  S2R R7, SR_CTAID.X ;  /* 0x0000000000077919 */ /* 0x000eec0000002500 */
[----:B------:R-:W4:Y:S01]  /*0050*/  LDC.64 R4, c[0x0][0x218] ;  /* 0x00008600ff047b82 */ /* 0x000f220000000a00 */
[----:B-1----:R-:W-:-:S02]  /*0060*/  LOP3.LUT R0, R0, 0x7f, RZ, 0xc0, !PT ;  /* 0x0000007f00007812 */ /* 0x002fc400078ec0ff */
[----:B---3--:R-:W-:-:S03]  /*0070*/  SHF.R.S32.HI R6, RZ, 0x18, R7 ;  /* 0x00000018ff067819 */ /* 0x008fc60000011407 */
[----:B------:R-:W-:Y:S01]  /*0080*/  IMAD R7, R7, 0x80, R0 ;  /* 0x0000008007077824 */ /* 0x000fe200078e0200 */
[----:B------:R-:W-:-:S03]  /*0090*/  SGXT R0, R6, 0x1 ;  /* 0x000000010600781a */ /* 0x000fc60000000200 */
[C---:B--2---:R-:W-:Y:S01]  /*00a0*/  IMAD.WIDE R2, R7.reuse, 0x4, R2 ;  /* 0x0000000407027825 */ /* 0x044fe200078e0202 */
[----:B------:R-:W-:Y:S02]  /*00b0*/  ISETP.GE.AND P0, PT, R7, 0x6400, PT ;  /* 0x000064000700780c */ /* 0x000fe40003f06270 */
[----:B------:R-:W-:-:S04]  /*00c0*/  LEA.HI R0, R0, R7, RZ, 0x6 ;  /* 0x0000000700007211 */ /* 0x000fc800078f30ff */
[----:B------:R-:W-:-:S05]  /*00d0*/  LOP3.LUT R0, R0, 0xffffffc0, RZ, 0xc0, !PT ;  /* 0xffffffc000007812 */ /* 0x000fca00078ec0ff */
[----:B------:R-:W-:Y:S01]  /*00e0*/  IMAD.IADD R9, R7, 0x1, -R0 ;  /* 0x0000000107097824 */ /* 0x000fe200078e0a00 */
[----:B------:R-:W-:Y:S01]  /*00f0*/  HFMA2.MMA R0, -RZ, RZ, 0, 0 ;  /* 0x00000000ff007435 */ /* 0x000fe200000001ff */
[----:B------:R-:W-:Y:S02]  /*0100*/  IMAD.MOV.U32 R7, RZ, RZ, RZ ;  /* 0x000000ffff077224 */ /* 0x000fe400078e00ff */
[----:B----4-:R-:W-:-:S05]  /*0110*/  IMAD.WIDE R4, R9, 0x4, R4 ;  /* 0x0000000409047825 */ /* 0x010fca00078e0204 */
[----:B------:R-:W2:Y:S04]  /*0120*/  @!P0 LDG.E.EL R7, desc[UR4][R4.64] ;  /* 0x0000000404078981 */ /* 0x000ea8000c2e1900 */
[----:B------:R-:W2:Y:S02]  /*0130*/  @!P0 LDG.E R0, desc[UR4][R2.64] ;  /* 0x0000000402008981 */ /* 0x000ea4000c1e1900 */
[----:B--2---:R-:W-:Y:S01]  /*0140*/  FADD R7, R7, R0 ;  /* 0x0000000007077221 */ /* 0x004fe20000000000 */
[----:B------:R-:W-:Y:S06]  /*0150*/  @P0 EXIT ;  /* 0x000000000000094d */ /* 0x000fec0003800000 */
[----:B------:R-:W-:Y:S01]  /*0160*/  STG.E desc[UR4][R2.64], R7 ;  /* 0x0000000702007986 */ /* 0x000fe2000c101904 */
[----:B------:R-:W-:Y:S05]  /*0170*/  EXIT ;  /* 0x000000000000794d */ /* 0x000fea0003800000 */
.L_x_0:
[----:B------:R-:W-:-:S00]  /*0180*/  BRA `(.L_x_0) ;  /* 0xfffffffc00fc7947 */ /* 0x000fc0000383ffff */
[----:B------:R-:W-:-:S00]  /*0190*/  NOP ;  /* 0x0000000000007918 */ /* 0x000fc00000000000 */
        /* <DEDUP_REMOVED lines=14> */
.L_x_1:


//--------------------- .nv.constant0.triton_poi_fused_convolution_17 --------------------------
	.section	.nv.constant0.triton_poi_fused_convolution_17,"a",@progbits
	.sectionflags	@""
	.align	4
.nv.constant0.triton_poi_fused_convolution_17:
	.zero		548
